//
// Generated by NVIDIA NVVM Compiler
//
// Compiler Build ID: CL-36424714
// Cuda compilation tools, release 13.0, V13.0.88
// Based on NVVM 20.0.0
//

.version 9.0
.target sm_100
.address_size 64

	// .globl	_Z13sum_array_gpuPiS_S_i

.visible .entry _Z13sum_array_gpuPiS_S_i(
	.param .u64 .ptr .align 1 _Z13sum_array_gpuPiS_S_i_param_0,
	.param .u64 .ptr .align 1 _Z13sum_array_gpuPiS_S_i_param_1,
	.param .u64 .ptr .align 1 _Z13sum_array_gpuPiS_S_i_param_2,
	.param .u32 _Z13sum_array_gpuPiS_S_i_param_3
)
{
	.reg .b32 	%r<8>;
	.reg .b64 	%rd<11>;

	ld.param.u64 	%rd1, [_Z13sum_array_gpuPiS_S_i_param_0];
	ld.param.u64 	%rd2, [_Z13sum_array_gpuPiS_S_i_param_1];
	ld.param.u64 	%rd3, [_Z13sum_array_gpuPiS_S_i_param_2];
	cvta.to.global.u64 	%rd4, %rd3;
	cvta.to.global.u64 	%rd5, %rd2;
	cvta.to.global.u64 	%rd6, %rd1;
	mov.u32 	%r1, %ctaid.x;
	mov.u32 	%r2, %ntid.x;
	mov.u32 	%r3, %tid.x;
	mad.lo.s32 	%r4, %r1, %r2, %r3;
	mul.wide.s32 	%rd7, %r4, 4;
	add.s64 	%rd8, %rd6, %rd7;
	ld.global.u32 	%r5, [%rd8];
	add.s64 	%rd9, %rd5, %rd7;
	ld.global.u32 	%r6, [%rd9];
	add.s32 	%r7, %r6, %r5;
	add.s64 	%rd10, %rd4, %rd7;
	st.global.u32 	[%rd10], %r7;
	ret;

}


// ===== COMPILED SASS (sm_100) =====

	.target	sm_100

	.elftype	@"ET_EXEC"


//--------------------- .note.nv.tkinfo           --------------------------
	.section	.note.nv.tkinfo,"",@"SHT_NOTE"
	.sectionflags	@"SHF_NOTE_NV_TKINFO"
	.tkinfo
        /*0018*/ 	.word	0x00000002
        /*0030*/ 	.string	""
        /*0030*/ 	.string	"ptxas"
        /*0030*/ 	.string	"Cuda compilation tools, release 13.0, V13.0.88"
        /*0030*/ 	.string	"Build cuda_13.0.r13.0/compiler.36424714_0"
        /*0030*/ 	.string	"-arch sm_100 -m 64 "



//--------------------- .note.nv.cuinfo           --------------------------
	.section	.note.nv.cuinfo,"",@"SHT_NOTE"
	.sectionflags	@"SHF_NOTE_NV_CUINFO"
        /*0018*/ 	.short	0x0002
        /*001a*/ 	.short	0x0064
        /*001c*/ 	.short	0x0082
	.zero		2


//--------------------- .nv.info                  --------------------------
	.section	.nv.info,"",@"SHT_CUDA_INFO"
	.align	4


	//----- nvinfo : EIATTR_REGCOUNT
	.align		4
        /*0000*/ 	.byte	0x04, 0x2f
        /*0002*/ 	.short	(.L_1 - .L_0)
	.align		4
.L_0:
        /*0004*/ 	.word	index@(_Z13sum_array_gpuPiS_S_i)
        /*0008*/ 	.word	0x0000000c


	//----- nvinfo : EIATTR_FRAME_SIZE
	.align		4
.L_1:
        /*000c*/ 	.byte	0x04, 0x11
        /*000e*/ 	.short	(.L_3 - .L_2)
	.align		4
.L_2:
        /*0010*/ 	.word	index@(_Z13sum_array_gpuPiS_S_i)
        /*0014*/ 	.word	0x00000000


	//----- nvinfo : EIATTR_MIN_STACK_SIZE
	.align		4
.L_3:
        /*0018*/ 	.byte	0x04, 0x12
        /*001a*/ 	.short	(.L_5 - .L_4)
	.align		4
.L_4:
        /*001c*/ 	.word	index@(_Z13sum_array_gpuPiS_S_i)
        /*0020*/ 	.word	0x00000000
.L_5:


//--------------------- .nv.compat                --------------------------
	.section	.nv.compat,"",@"SHT_CUDA_COMPAT_INFO"
	.align	4
        /*0000*/ 	.byte	0x02, 0x09, 0x00, 0x00, 0x02, 0x02, 0x01, 0x00, 0x02, 0x05, 0x05, 0x00, 0x03, 0x07, 0x01, 0x01
        /*0010*/ 	.byte	0x02, 0x03, 0x00, 0x00, 0x02, 0x06, 0x01, 0x00, 0x04, 0x0b, 0x08, 0x00, 0x09, 0x00, 0x00, 0x00
        /*0020*/ 	.byte	0x00, 0x00, 0x00, 0x00


//--------------------- .nv.info._Z13sum_array_gpuPiS_S_i --------------------------
	.section	.nv.info._Z13sum_array_gpuPiS_S_i,"",@"SHT_CUDA_INFO"
	.sectionflags	@""
	.align	4


	//----- nvinfo : EIATTR_CUDA_API_VERSION
	.align		4
        /*0000*/ 	.byte	0x04, 0x37
        /*0002*/ 	.short	(.L_7 - .L_6)
.L_6:
        /*0004*/ 	.word	0x00000082


	//----- nvinfo : EIATTR_KPARAM_INFO
	.align		4
.L_7:
        /*0008*/ 	.byte	0x04, 0x17
        /*000a*/ 	.short	(.L_9 - .L_8)
.L_8:
        /*000c*/ 	.word	0x00000000
        /*0010*/ 	.short	0x0003
        /*0012*/ 	.short	0x0018
        /*0014*/ 	.byte	0x00, 0xf0, 0x11, 0x00


	//----- nvinfo : EIATTR_KPARAM_INFO
	.align		4
.L_9:
        /*0018*/ 	.byte	0x04, 0x17
        /*001a*/ 	.short	(.L_11 - .L_10)
.L_10:
        /*001c*/ 	.word	0x00000000
        /*0020*/ 	.short	0x0002
        /*0022*/ 	.short	0x0010
        /*0024*/ 	.byte	0x00, 0xf5, 0x21, 0x00


	//----- nvinfo : EIATTR_KPARAM_INFO
	.align		4
.L_11:
        /*0028*/ 	.byte	0x04, 0x17
        /*002a*/ 	.short	(.L_13 - .L_12)
.L_12:
        /*002c*/ 	.word	0x00000000
        /*0030*/ 	.short	0x0001
        /*0032*/ 	.short	0x0008
        /*0034*/ 	.byte	0x00, 0xf5, 0x21, 0x00


	//----- nvinfo : EIATTR_KPARAM_INFO
	.align		4
.L_13:
        /*0038*/ 	.byte	0x04, 0x17
        /*003a*/ 	.short	(.L_15 - .L_14)
.L_14:
        /*003c*/ 	.word	0x00000000
        /*0040*/ 	.short	0x0000
        /*0042*/ 	.short	0x0000
        /*0044*/ 	.byte	0x00, 0xf5, 0x21, 0x00


	//----- nvinfo : EIATTR_SPARSE_MMA_MASK
	.align		4
.L_15:
        /*0048*/ 	.byte	0x03, 0x50
        /*004a*/ 	.short	0x0000


	//----- nvinfo : EIATTR_MAXREG_COUNT
	.align		4
        /*004c*/ 	.byte	0x03, 0x1b
        /*004e*/ 	.short	0x00ff


	//----- nvinfo : EIATTR_MERCURY_ISA_VERSION
	.align		4
        /*0050*/ 	.byte	0x03, 0x5f
        /*0052*/ 	.short	0x0101


	//----- nvinfo : EIATTR_VRC_CTA_INIT_COUNT
	.align		4
        /*0054*/ 	.byte	0x02, 0x4a
	.zero		1
	.zero		1


	//----- nvinfo : EIATTR_EXIT_INSTR_OFFSETS
	.align		4
        /*0058*/ 	.byte	0x04, 0x1c
        /*005a*/ 	.short	(.L_17 - .L_16)


	//   ....[0]....
.L_16:
        /*005c*/ 	.word	0x00000100


	//----- nvinfo : EIATTR_CBANK_PARAM_SIZE
	.align		4
.L_17:
        /*0060*/ 	.byte	0x03, 0x19
        /*0062*/ 	.short	0x001c


	//----- nvinfo : EIATTR_PARAM_CBANK
	.align		4
        /*0064*/ 	.byte	0x04, 0x0a
        /*0066*/ 	.short	(.L_19 - .L_18)
	.align		4
.L_18:
        /*0068*/ 	.word	index@(.nv.constant0._Z13sum_array_gpuPiS_S_i)
        /*006c*/ 	.short	0x0380
        /*006e*/ 	.short	0x001c


	//----- nvinfo : EIATTR_SW_WAR
	.align		4
.L_19:
        /*0070*/ 	.byte	0x04, 0x36
        /*0072*/ 	.short	(.L_21 - .L_20)
.L_20:
        /*0074*/ 	.word	0x00000008
.L_21:


//--------------------- .nv.callgraph             --------------------------
	.section	.nv.callgraph,"",@"SHT_CUDA_CALLGRAPH"
	.align	4
	.sectionentsize	8
	.align		4
        /*0000*/ 	.word	0x00000000
	.align		4
        /*0004*/ 	.word	0xffffffff
	.align		4
        /*0008*/ 	.word	0x00000000
	.align		4
        /*000c*/ 	.word	0xfffffffe
	.align		4
        /*0010*/ 	.word	0x00000000
	.align		4
        /*0014*/ 	.word	0xfffffffd
	.align		4
        /*0018*/ 	.word	0x00000000
	.align		4
        /*001c*/ 	.word	0xfffffffc


//--------------------- .text._Z13sum_array_gpuPiS_S_i --------------------------
	.section	.text._Z13sum_array_gpuPiS_S_i,"ax",@progbits
	.align	128
        .global         _Z13sum_array_gpuPiS_S_i
        .type           _Z13sum_array_gpuPiS_S_i,@function
        .size           _Z13sum_array_gpuPiS_S_i,(.L_x_1 - _Z13sum_array_gpuPiS_S_i)
        .other          _Z13sum_array_gpuPiS_S_i,@"STO_CUDA_ENTRY STV_DEFAULT"
_Z13sum_array_gpuPiS_S_i:
.text._Z13sum_array_gpuPiS_S_i:
[----:B------:R-:W-:Y:S01]  /*0000*/  LDC R1, c[0x0][0x37c] ;  /* 0x0000df00ff017b82 */ /* 0x000fe20000000800 */
[----:B------:R-:W0:Y:S07]  /*0010*/  S2R R0, SR_TID.X ;  /* 0x0000000000007919 */ /* 0x000e2e0000002100 */
[----:B------:R-:W0:Y:S01]  /*0020*/  S2UR UR6, SR_CTAID.X ;  /* 0x00000000000679c3 */ /* 0x000e220000002500 */
[----:B------:R-:W1:Y:S07]  /*0030*/  LDCU.64 UR4, c[0x0][0x358] ;  /* 0x00006b00ff0477ac */ /* 0x000e6e0008000a00 */
[----:B------:R-:W0:Y:S08]  /*0040*/  LDC R9, c[0x0][0x360] ;  /* 0x0000d800ff097b82 */ /* 0x000e300000000800 */
[----:B------:R-:W2:Y:S08]  /*0050*/  LDC.64 R2, c[0x0][0x380] ;  /* 0x0000e000ff027b82 */ /* 0x000eb00000000a00 */
[----:B------:R-:W3:Y:S01]  /*0060*/  LDC.64 R4, c[0x0][0x388] ;  /* 0x0000e200ff047b82 */ /* 0x000ee20000000a00 */
[----:B0-----:R-:W-:-:S07]  /*0070*/  IMAD R9, R9, UR6, R0 ;  /* 0x0000000609097c24 */ /* 0x001fce000f8e0200 */
[----:B------:R-:W0:Y:S01]  /*0080*/  LDC.64 R6, c[0x0][0x390] ;  /* 0x0000e400ff067b82 */ /* 0x000e220000000a00 */
[----:B--2---:R-:W-:-:S06]  /*0090*/  IMAD.WIDE R2, R9, 0x4, R2 ;  /* 0x0000000409027825 */ /* 0x004fcc00078e0202 */
[----:B-1----:R-:W2:Y:S01]  /*00a0*/  LDG.E R2, desc[UR4][R2.64] ;  /* 0x0000000402027981 */ /* 0x002ea2000c1e1900 */
[----:B---3--:R-:W-:-:S06]  /*00b0*/  IMAD.WIDE R4, R9, 0x4, R4 ;  /* 0x0000000409047825 */ /* 0x008fcc00078e0204 */
[----:B------:R-:W2:Y:S01]  /*00c0*/  LDG.E R5, desc[UR4][R4.64] ;  /* 0x0000000404057981 */ /* 0x000ea2000c1e1900 */
[----:B0-----:R-:W-:Y:S01]  /*00d0*/  IMAD.WIDE R6, R9, 0x4, R6 ;  /* 0x0000000409067825 */ /* 0x001fe200078e0206 */
[----:B--2---:R-:W-:-:S05]  /*00e0*/  IADD3 R9, PT, PT, R2, R5, RZ ;  /* 0x0000000502097210 */ /* 0x004fca0007ffe0ff */
[----:B------:R-:W-:Y:S01]  /*00f0*/  STG.E desc[UR4][R6.64], R9 ;  /* 0x0000000906007986 */ /* 0x000fe2000c101904 */
[----:B------:R-:W-:Y:S05]  /*0100*/  EXIT ;  /* 0x000000000000794d */ /* 0x000fea0003800000 */
.L_x_0:
[----:B------:R-:W-:-:S00]  /*0110*/  BRA `(.L_x_0) ;  /* 0xfffffffc00fc7947 */ /* 0x000fc0000383ffff */
[----:B------:R-:W-:-:S00]  /*0120*/  NOP ;  /* 0x0000000000007918 */ /* 0x000fc00000000000 */
        /* <DEDUP_REMOVED lines=13> */
.L_x_1:


//--------------------- .nv.shared.reserved.0     --------------------------
	.section	.nv.shared.reserved.0,"aw",@nobits
	.weak		__nv_reservedSMEM_offset_0_alias
	.size		__nv_reservedSMEM_offset_0_alias, 0, 64
	.other		__nv_reservedSMEM_offset_0_alias,@"STO_CUDA_RESERVED_SHARED STV_DEFAULT"
__nv_reservedSMEM_offset_0_alias:
	.zero		0
	.zero		64


//--------------------- .nv.constant0._Z13sum_array_gpuPiS_S_i --------------------------
	.section	.nv.constant0._Z13sum_array_gpuPiS_S_i,"a",@progbits
	.sectionflags	@""
	.align	4
.nv.constant0._Z13sum_array_gpuPiS_S_i:
	.zero		924


//--------------------- SYMBOLS --------------------------

	.type		.nv.reservedSmem.offset0,@object
	.size		.nv.reservedSmem.offset0,0x4
